//
// Generated by NVIDIA NVVM Compiler
//
// Compiler Build ID: CL-36424714
// Cuda compilation tools, release 13.0, V13.0.88
// Based on NVVM 20.0.0
//

.version 9.0
.target sm_100
.address_size 64

	// .globl	_Z14thread_detailsPjS_S_S_

.visible .entry _Z14thread_detailsPjS_S_S_(
	.param .u64 .ptr .align 1 _Z14thread_detailsPjS_S_S__param_0,
	.param .u64 .ptr .align 1 _Z14thread_detailsPjS_S_S__param_1,
	.param .u64 .ptr .align 1 _Z14thread_detailsPjS_S_S__param_2,
	.param .u64 .ptr .align 1 _Z14thread_detailsPjS_S_S__param_3
)
{
	.reg .b32 	%r<6>;
	.reg .b64 	%rd<14>;

	ld.param.u64 	%rd1, [_Z14thread_detailsPjS_S_S__param_0];
	ld.param.u64 	%rd2, [_Z14thread_detailsPjS_S_S__param_1];
	ld.param.u64 	%rd3, [_Z14thread_detailsPjS_S_S__param_2];
	ld.param.u64 	%rd4, [_Z14thread_detailsPjS_S_S__param_3];
	cvta.to.global.u64 	%rd5, %rd4;
	cvta.to.global.u64 	%rd6, %rd3;
	cvta.to.global.u64 	%rd7, %rd2;
	cvta.to.global.u64 	%rd8, %rd1;
	mov.u32 	%r1, %ctaid.x;
	mov.u32 	%r2, %ntid.x;
	mov.u32 	%r3, %tid.x;
	mad.lo.s32 	%r4, %r1, %r2, %r3;
	mul.wide.u32 	%rd9, %r4, 4;
	add.s64 	%rd10, %rd8, %rd9;
	st.global.u32 	[%rd10], %r1;
	add.s64 	%rd11, %rd7, %rd9;
	st.global.u32 	[%rd11], %r3;
	shr.u32 	%r5, %r3, 5;
	add.s64 	%rd12, %rd6, %rd9;
	st.global.u32 	[%rd12], %r5;
	add.s64 	%rd13, %rd5, %rd9;
	st.global.u32 	[%rd13], %r4;
	ret;

}


// ===== COMPILED SASS (sm_100) =====

	.target	sm_100

	.elftype	@"ET_EXEC"


//--------------------- .note.nv.tkinfo           --------------------------
	.section	.note.nv.tkinfo,"",@"SHT_NOTE"
	.sectionflags	@"SHF_NOTE_NV_TKINFO"
	.tkinfo
        /*0018*/ 	.word	0x00000002
        /*0030*/ 	.string	""
        /*0030*/ 	.string	"ptxas"
        /*0030*/ 	.string	"Cuda compilation tools, release 13.0, V13.0.88"
        /*0030*/ 	.string	"Build cuda_13.0.r13.0/compiler.36424714_0"
        /*0030*/ 	.string	"-arch sm_100 -m 64 "



//--------------------- .note.nv.cuinfo           --------------------------
	.section	.note.nv.cuinfo,"",@"SHT_NOTE"
	.sectionflags	@"SHF_NOTE_NV_CUINFO"
        /*0018*/ 	.short	0x0002
        /*001a*/ 	.short	0x0064
        /*001c*/ 	.short	0x0082
	.zero		2


//--------------------- .nv.info                  --------------------------
	.section	.nv.info,"",@"SHT_CUDA_INFO"
	.align	4


	//----- nvinfo : EIATTR_REGCOUNT
	.align		4
        /*0000*/ 	.byte	0x04, 0x2f
        /*0002*/ 	.short	(.L_1 - .L_0)
	.align		4
.L_0:
        /*0004*/ 	.word	index@(_Z14thread_detailsPjS_S_S_)
        /*0008*/ 	.word	0x00000012


	//----- nvinfo : EIATTR_FRAME_SIZE
	.align		4
.L_1:
        /*000c*/ 	.byte	0x04, 0x11
        /*000e*/ 	.short	(.L_3 - .L_2)
	.align		4
.L_2:
        /*0010*/ 	.word	index@(_Z14thread_detailsPjS_S_S_)
        /*0014*/ 	.word	0x00000000


	//----- nvinfo : EIATTR_MIN_STACK_SIZE
	.align		4
.L_3:
        /*0018*/ 	.byte	0x04, 0x12
        /*001a*/ 	.short	(.L_5 - .L_4)
	.align		4
.L_4:
        /*001c*/ 	.word	index@(_Z14thread_detailsPjS_S_S_)
        /*0020*/ 	.word	0x00000000
.L_5:


//--------------------- .nv.compat                --------------------------
	.section	.nv.compat,"",@"SHT_CUDA_COMPAT_INFO"
	.align	4
        /*0000*/ 	.byte	0x02, 0x09, 0x00, 0x00, 0x02, 0x02, 0x01, 0x00, 0x02, 0x05, 0x05, 0x00, 0x03, 0x07, 0x01, 0x01
        /*0010*/ 	.byte	0x02, 0x03, 0x00, 0x00, 0x02, 0x06, 0x01, 0x00, 0x04, 0x0b, 0x08, 0x00, 0x09, 0x00, 0x00, 0x00
        /*0020*/ 	.byte	0x00, 0x00, 0x00, 0x00


//--------------------- .nv.info._Z14thread_detailsPjS_S_S_ --------------------------
	.section	.nv.info._Z14thread_detailsPjS_S_S_,"",@"SHT_CUDA_INFO"
	.sectionflags	@""
	.align	4


	//----- nvinfo : EIATTR_CUDA_API_VERSION
	.align		4
        /*0000*/ 	.byte	0x04, 0x37
        /*0002*/ 	.short	(.L_7 - .L_6)
.L_6:
        /*0004*/ 	.word	0x00000082


	//----- nvinfo : EIATTR_KPARAM_INFO
	.align		4
.L_7:
        /*0008*/ 	.byte	0x04, 0x17
        /*000a*/ 	.short	(.L_9 - .L_8)
.L_8:
        /*000c*/ 	.word	0x00000000
        /*0010*/ 	.short	0x0003
        /*0012*/ 	.short	0x0018
        /*0014*/ 	.byte	0x00, 0xf5, 0x21, 0x00


	//----- nvinfo : EIATTR_KPARAM_INFO
	.align		4
.L_9:
        /*0018*/ 	.byte	0x04, 0x17
        /*001a*/ 	.short	(.L_11 - .L_10)
.L_10:
        /*001c*/ 	.word	0x00000000
        /*0020*/ 	.short	0x0002
        /*0022*/ 	.short	0x0010
        /*0024*/ 	.byte	0x00, 0xf5, 0x21, 0x00


	//----- nvinfo : EIATTR_KPARAM_INFO
	.align		4
.L_11:
        /*0028*/ 	.byte	0x04, 0x17
        /*002a*/ 	.short	(.L_13 - .L_12)
.L_12:
        /*002c*/ 	.word	0x00000000
        /*0030*/ 	.short	0x0001
        /*0032*/ 	.short	0x0008
        /*0034*/ 	.byte	0x00, 0xf5, 0x21, 0x00


	//----- nvinfo : EIATTR_KPARAM_INFO
	.align		4
.L_13:
        /*0038*/ 	.byte	0x04, 0x17
        /*003a*/ 	.short	(.L_15 - .L_14)
.L_14:
        /*003c*/ 	.word	0x00000000
        /*0040*/ 	.short	0x0000
        /*0042*/ 	.short	0x0000
        /*0044*/ 	.byte	0x00, 0xf5, 0x21, 0x00


	//----- nvinfo : EIATTR_SPARSE_MMA_MASK
	.align		4
.L_15:
        /*0048*/ 	.byte	0x03, 0x50
        /*004a*/ 	.short	0x0000


	//----- nvinfo : EIATTR_MAXREG_COUNT
	.align		4
        /*004c*/ 	.byte	0x03, 0x1b
        /*004e*/ 	.short	0x00ff


	//----- nvinfo : EIATTR_MERCURY_ISA_VERSION
	.align		4
        /*0050*/ 	.byte	0x03, 0x5f
        /*0052*/ 	.short	0x0101


	//----- nvinfo : EIATTR_VRC_CTA_INIT_COUNT
	.align		4
        /*0054*/ 	.byte	0x02, 0x4a
	.zero		1
	.zero		1


	//----- nvinfo : EIATTR_EXIT_INSTR_OFFSETS
	.align		4
        /*0058*/ 	.byte	0x04, 0x1c
        /*005a*/ 	.short	(.L_17 - .L_16)


	//   ....[0]....
.L_16:
        /*005c*/ 	.word	0x00000130


	//----- nvinfo : EIATTR_CBANK_PARAM_SIZE
	.align		4
.L_17:
        /*0060*/ 	.byte	0x03, 0x19
        /*0062*/ 	.short	0x0020


	//----- nvinfo : EIATTR_PARAM_CBANK
	.align		4
        /*0064*/ 	.byte	0x04, 0x0a
        /*0066*/ 	.short	(.L_19 - .L_18)
	.align		4
.L_18:
        /*0068*/ 	.word	index@(.nv.constant0._Z14thread_detailsPjS_S_S_)
        /*006c*/ 	.short	0x0380
        /*006e*/ 	.short	0x0020


	//----- nvinfo : EIATTR_SW_WAR
	.align		4
.L_19:
        /*0070*/ 	.byte	0x04, 0x36
        /*0072*/ 	.short	(.L_21 - .L_20)
.L_20:
        /*0074*/ 	.word	0x00000008
.L_21:


//--------------------- .nv.callgraph             --------------------------
	.section	.nv.callgraph,"",@"SHT_CUDA_CALLGRAPH"
	.align	4
	.sectionentsize	8
	.align		4
        /*0000*/ 	.word	0x00000000
	.align		4
        /*0004*/ 	.word	0xffffffff
	.align		4
        /*0008*/ 	.word	0x00000000
	.align		4
        /*000c*/ 	.word	0xfffffffe
	.align		4
        /*0010*/ 	.word	0x00000000
	.align		4
        /*0014*/ 	.word	0xfffffffd
	.align		4
        /*0018*/ 	.word	0x00000000
	.align		4
        /*001c*/ 	.word	0xfffffffc


//--------------------- .text._Z14thread_detailsPjS_S_S_ --------------------------
	.section	.text._Z14thread_detailsPjS_S_S_,"ax",@progbits
	.align	128
        .global         _Z14thread_detailsPjS_S_S_
        .type           _Z14thread_detailsPjS_S_S_,@function
        .size           _Z14thread_detailsPjS_S_S_,(.L_x_1 - _Z14thread_detailsPjS_S_S_)
        .other          _Z14thread_detailsPjS_S_S_,@"STO_CUDA_ENTRY STV_DEFAULT"
_Z14thread_detailsPjS_S_S_:
.text._Z14thread_detailsPjS_S_S_:
[----:B------:R-:W-:Y:S01]  /*0000*/  LDC R1, c[0x0][0x37c] ;  /* 0x0000df00ff017b82 */ /* 0x000fe20000000800 */
[----:B------:R-:W0:Y:S07]  /*0010*/  S2R R15, SR_CTAID.X ;  /* 0x00000000000f7919 */ /* 0x000e2e0000002500 */
[----:B------:R-:W1:Y:S01]  /*0020*/  LDC.64 R2, c[0x0][0x380] ;  /* 0x0000e000ff027b82 */ /* 0x000e620000000a00 */
[----:B------:R-:W0:Y:S01]  /*0030*/  LDCU UR6, c[0x0][0x360] ;  /* 0x00006c00ff0677ac */ /* 0x000e220008000800 */
[----:B------:R-:W0:Y:S01]  /*0040*/  S2R R0, SR_TID.X ;  /* 0x0000000000007919 */ /* 0x000e220000002100 */
[----:B------:R-:W2:Y:S05]  /*0050*/  LDCU.64 UR4, c[0x0][0x358] ;  /* 0x00006b00ff0477ac */ /* 0x000eaa0008000a00 */
[----:B------:R-:W3:Y:S08]  /*0060*/  LDC.64 R4, c[0x0][0x388] ;  /* 0x0000e200ff047b82 */ /* 0x000ef00000000a00 */
[----:B------:R-:W4:Y:S08]  /*0070*/  LDC.64 R6, c[0x0][0x390] ;  /* 0x0000e400ff067b82 */ /* 0x000f300000000a00 */
[----:B------:R-:W5:Y:S01]  /*0080*/  LDC.64 R8, c[0x0][0x398] ;  /* 0x0000e600ff087b82 */ /* 0x000f620000000a00 */
[--C-:B0-----:R-:W-:Y:S01]  /*0090*/  IMAD R11, R15, UR6, R0.reuse ;  /* 0x000000060f0b7c24 */ /* 0x101fe2000f8e0200 */
[----:B------:R-:W-:-:S03]  /*00a0*/  SHF.R.U32.HI R13, RZ, 0x5, R0 ;  /* 0x00000005ff0d7819 */ /* 0x000fc60000011600 */
[----:B-1----:R-:W-:-:S04]  /*00b0*/  IMAD.WIDE.U32 R2, R11, 0x4, R2 ;  /* 0x000000040b027825 */ /* 0x002fc800078e0002 */
[C---:B---3--:R-:W-:Y:S01]  /*00c0*/  IMAD.WIDE.U32 R4, R11.reuse, 0x4, R4 ;  /* 0x000000040b047825 */ /* 0x048fe200078e0004 */
[----:B--2---:R-:W-:Y:S03]  /*00d0*/  STG.E desc[UR4][R2.64], R15 ;  /* 0x0000000f02007986 */ /* 0x004fe6000c101904 */
[C---:B----4-:R-:W-:Y:S01]  /*00e0*/  IMAD.WIDE.U32 R6, R11.reuse, 0x4, R6 ;  /* 0x000000040b067825 */ /* 0x050fe200078e0006 */
[----:B------:R-:W-:Y:S03]  /*00f0*/  STG.E desc[UR4][R4.64], R0 ;  /* 0x0000000004007986 */ /* 0x000fe6000c101904 */
[----:B-----5:R-:W-:Y:S01]  /*0100*/  IMAD.WIDE.U32 R8, R11, 0x4, R8 ;  /* 0x000000040b087825 */ /* 0x020fe200078e0008 */
[----:B------:R-:W-:Y:S04]  /*0110*/  STG.E desc[UR4][R6.64], R13 ;  /* 0x0000000d06007986 */ /* 0x000fe8000c101904 */
[----:B------:R-:W-:Y:S01]  /*0120*/  STG.E desc[UR4][R8.64], R11 ;  /* 0x0000000b08007986 */ /* 0x000fe2000c101904 */
[----:B------:R-:W-:Y:S05]  /*0130*/  EXIT ;  /* 0x000000000000794d */ /* 0x000fea0003800000 */
.L_x_0:
[----:B------:R-:W-:-:S00]  /*0140*/  BRA `(.L_x_0) ;  /* 0xfffffffc00fc7947 */ /* 0x000fc0000383ffff */
[----:B------:R-:W-:-:S00]  /*0150*/  NOP ;  /* 0x0000000000007918 */ /* 0x000fc00000000000 */
        /* <DEDUP_REMOVED lines=10> */
.L_x_1:


//--------------------- .nv.shared.reserved.0     --------------------------
	.section	.nv.shared.reserved.0,"aw",@nobits
	.weak		__nv_reservedSMEM_offset_0_alias
	.size		__nv_reservedSMEM_offset_0_alias, 0, 64
	.other		__nv_reservedSMEM_offset_0_alias,@"STO_CUDA_RESERVED_SHARED STV_DEFAULT"
__nv_reservedSMEM_offset_0_alias:
	.zero		0
	.zero		64


//--------------------- .nv.constant0._Z14thread_detailsPjS_S_S_ --------------------------
	.section	.nv.constant0._Z14thread_detailsPjS_S_S_,"a",@progbits
	.sectionflags	@""
	.align	4
.nv.constant0._Z14thread_detailsPjS_S_S_:
	.zero		928


//--------------------- SYMBOLS --------------------------

	.type		.nv.reservedSmem.offset0,@object
	.size		.nv.reservedSmem.offset0,0x4
